	.headerflags	@"EF_CUDA_TEXMODE_UNIFIED EF_CUDA_64BIT_ADDRESS EF_CUDA_ACCELERATORS EF_CUDA_SM90 EF_CUDA_VIRTUAL_SM(EF_CUDA_SM90)"
	.elftype	@"ET_EXEC"


//--------------------- .nv.info                  --------------------------
	.section	.nv.info,"",@"SHT_CUDA_INFO"
	.align	4


	//----- nvinfo : EIATTR_REGCOUNT
	.align		4
        /*0000*/ 	.byte	0x04, 0x2f
        /*0002*/ 	.short	(.L_1 - .L_0)
	.align		4
.L_0:
        /*0004*/ 	.word	index@(triton_poi_fused_mul_sigmoid_53)
        /*0008*/ 	.word	0x00000018


	//----- nvinfo : EIATTR_MIN_STACK_SIZE
	.align		4
.L_1:
        /*000c*/ 	.byte	0x04, 0x12
        /*000e*/ 	.short	(.L_3 - .L_2)
	.align		4
.L_2:
        /*0010*/ 	.word	index@(triton_poi_fused_mul_sigmoid_53)
        /*0014*/ 	.word	0x00000000


	//----- nvinfo : EIATTR_FRAME_SIZE
	.align		4
.L_3:
        /*0018*/ 	.byte	0x04, 0x11
        /*001a*/ 	.short	(.L_5 - .L_4)
	.align		4
.L_4:
        /*001c*/ 	.word	index@(triton_poi_fused_mul_sigmoid_53)
        /*0020*/ 	.word	0x00000000


	//----- nvinfo : EIATTR_MIN_STACK_SIZE
	.align		4
.L_5:
        /*0024*/ 	.byte	0x04, 0x12
        /*0026*/ 	.short	(.L_7 - .L_6)
	.align		4
.L_6:
        /*0028*/ 	.word	index@(triton_poi_fused_mul_sigmoid_53)
        /*002c*/ 	.word	0x00000000
.L_7:


//--------------------- .nv.info.triton_poi_fused_mul_sigmoid_53 --------------------------
	.section	.nv.info.triton_poi_fused_mul_sigmoid_53,"",@"SHT_CUDA_INFO"
	.sectionflags	@""
	.align	4


	//----- nvinfo : EIATTR_CUDA_API_VERSION
	.align		4
        /*0000*/ 	.byte	0x04, 0x37
        /*0002*/ 	.short	(.L_9 - .L_8)
.L_8:
        /*0004*/ 	.word	0x0000007c


	//----- nvinfo : EIATTR_KPARAM_INFO
	.align		4
.L_9:
        /*0008*/ 	.byte	0x04, 0x17
        /*000a*/ 	.short	(.L_11 - .L_10)
.L_10:
        /*000c*/ 	.word	0x00000000
        /*0010*/ 	.short	0x0002
        /*0012*/ 	.short	0x0010
        /*0014*/ 	.byte	0x00, 0xf0, 0x11, 0x00


	//----- nvinfo : EIATTR_KPARAM_INFO
	.align		4
.L_11:
        /*0018*/ 	.byte	0x04, 0x17
        /*001a*/ 	.short	(.L_13 - .L_12)
.L_12:
        /*001c*/ 	.word	0x00000000
        /*0020*/ 	.short	0x0001
        /*0022*/ 	.short	0x0008
        /*0024*/ 	.byte	0x00, 0xf4, 0x21, 0x00


	//----- nvinfo : EIATTR_KPARAM_INFO
	.align		4
.L_13:
        /*0028*/ 	.byte	0x04, 0x17
        /*002a*/ 	.short	(.L_15 - .L_14)
.L_14:
        /*002c*/ 	.word	0x00000000
        /*0030*/ 	.short	0x0000
        /*0032*/ 	.short	0x0000
        /*0034*/ 	.byte	0x00, 0xf4, 0x21, 0x00


	//----- nvinfo : EIATTR_SPARSE_MMA_MASK
	.align		4
.L_15:
        /*0038*/ 	.byte	0x03, 0x50
        /*003a*/ 	.short	0x0000


	//----- nvinfo : EIATTR_MAXREG_COUNT
	.align		4
        /*003c*/ 	.byte	0x03, 0x1b
        /*003e*/ 	.short	0x00ff


	//----- nvinfo : EIATTR_EXIT_INSTR_OFFSETS
	.align		4
        /*0040*/ 	.byte	0x04, 0x1c
        /*0042*/ 	.short	(.L_17 - .L_16)


	//   ....[0]....
.L_16:
        /*0044*/ 	.word	0x000007d0


	//----- nvinfo : EIATTR_REQNTID
	.align		4
.L_17:
        /*0048*/ 	.byte	0x04, 0x10
        /*004a*/ 	.short	(.L_19 - .L_18)
.L_18:
        /*004c*/ 	.word	0x00000080
        /*0050*/ 	.word	0x00000001
        /*0054*/ 	.word	0x00000001


	//----- nvinfo : EIATTR_CBANK_PARAM_SIZE
	.align		4
.L_19:
        /*0058*/ 	.byte	0x03, 0x19
        /*005a*/ 	.short	0x0014


	//----- nvinfo : EIATTR_PARAM_CBANK
	.align		4
        /*005c*/ 	.byte	0x04, 0x0a
        /*005e*/ 	.short	(.L_21 - .L_20)
	.align		4
.L_20:
        /*0060*/ 	.word	index@(.nv.constant0.triton_poi_fused_mul_sigmoid_53)
        /*0064*/ 	.short	0x0210
        /*0066*/ 	.short	0x0014


	//----- nvinfo : EIATTR_SW_WAR
	.align		4
.L_21:
        /*0068*/ 	.byte	0x04, 0x36
        /*006a*/ 	.short	(.L_23 - .L_22)
.L_22:
        /*006c*/ 	.word	0x00000008
.L_23:


//--------------------- .nv.callgraph             --------------------------
	.section	.nv.callgraph,"",@"SHT_CUDA_CALLGRAPH"
	.align	4
	.sectionentsize	8
	.align		4
        /*0000*/ 	.word	0x00000000
	.align		4
        /*0004*/ 	.word	0xffffffff
	.align		4
        /*0008*/ 	.word	0x00000000
	.align		4
        /*000c*/ 	.word	0xfffffffe
	.align		4
        /*0010*/ 	.word	0x00000000
	.align		4
        /*0014*/ 	.word	0xfffffffd
	.align		4
        /*0018*/ 	.word	0x00000000
	.align		4
        /*001c*/ 	.word	0xfffffffc


//--------------------- .text.triton_poi_fused_mul_sigmoid_53 --------------------------
	.section	.text.triton_poi_fused_mul_sigmoid_53,"ax",@progbits
	.align	128
        .global         triton_poi_fused_mul_sigmoid_53
        .type           triton_poi_fused_mul_sigmoid_53,@function
        .size           triton_poi_fused_mul_sigmoid_53,(.L_x_1 - triton_poi_fused_mul_sigmoid_53)
        .other          triton_poi_fused_mul_sigmoid_53,@"STO_CUDA_ENTRY STV_DEFAULT"
triton_poi_fused_mul_sigmoid_53:
.text.triton_poi_fused_mul_sigmoid_53:
[----:B------:R-:W-:Y:S01]  /*0000*/  LDC R1, c[0x0][0x28] ;  /* 0x00000a00ff017b82 */ /* 0x000fe20000000800 */
[----:B------:R-:W1:Y:S07]  /*0010*/  S2R R0, SR_TID.X ;  /* 0x0000000000007919 */ /* 0x000e6e0000002100 */
[----:B------:R-:W2:Y:S01]  /*0020*/  LDC.64 R2, c[0x0][0x210] ;  /* 0x00008400ff027b82 */ /* 0x000ea20000000a00 */
[----:B------:R-:W-:Y:S01]  /*0030*/  ULDC.64 UR4, c[0x0][0x208] ;  /* 0x0000820000047ab9 */ /* 0x000fe20000000a00 */
[----:B------:R-:W3:Y:S06]  /*0040*/  S2R R11, SR_CTAID.X ;  /* 0x00000000000b7919 */ /* 0x000eec0000002500 */
[----:B------:R-:W4:Y:S01]  /*0050*/  LDC.64 R8, c[0x0][0x218] ;  /* 0x00008600ff087b82 */ /* 0x000f220000000a00 */
[----:B-1----:R-:W-:-:S04]  /*0060*/  SHF.L.U32 R0, R0, 0x2, RZ ;  /* 0x0000000200007819 */ /* 0x002fc800000006ff */
[----:B------:R-:W-:-:S04]  /*0070*/  LOP3.LUT R0, R0, 0x1fc, RZ, 0xc0, !PT ;  /* 0x000001fc00007812 */ /* 0x000fc800078ec0ff */
[----:B---3--:R-:W-:-:S05]  /*0080*/  LEA R11, R11, R0, 0x9 ;  /* 0x000000000b0b7211 */ /* 0x008fca00078e48ff */
[----:B--2---:R-:W-:-:S05]  /*0090*/  IMAD.WIDE R2, R11, 0x4, R2 ;  /* 0x000000040b027825 */ /* 0x004fca00078e0202 */
[----:B------:R-:W2:Y:S01]  /*00a0*/  LDG.E.128 R4, desc[UR4][R2.64] ;  /* 0x0000000402047981 */ /* 0x000ea2000c1e1d00 */
[----:B------:R-:W-:-:S05]  /*00b0*/  IMAD.HI R0, R11, 0x2aaaaaab, RZ ;  /* 0x2aaaaaab0b007827 */ /* 0x000fca00078e02ff */
[----:B------:R-:W-:-:S04]  /*00c0*/  SHF.R.U32.HI R13, RZ, 0x1f, R0 ;  /* 0x0000001fff0d7819 */ /* 0x000fc80000011600 */
[CC--:B------:R-:W-:Y:S02]  /*00d0*/  LEA.HI R10, R0.reuse, R13.reuse, RZ, 0x17 ;  /* 0x0000000d000a7211 */ /* 0x0c0fe400078fb8ff */
[----:B------:R-:W-:-:S03]  /*00e0*/  LEA.HI.SX32 R13, R0, R13, 0x15 ;  /* 0x0000000d000d7211 */ /* 0x000fc600078faaff */
[----:B------:R-:W-:-:S04]  /*00f0*/  IMAD R10, R10, -0xc00, R11 ;  /* 0xfffff4000a0a7824 */ /* 0x000fc800078e020b */
[----:B------:R-:W-:-:S04]  /*0100*/  IMAD R13, R13, 0xc00, R10 ;  /* 0x00000c000d0d7824 */ /* 0x000fc800078e020a */
[----:B----4-:R-:W-:-:S06]  /*0110*/  IMAD.WIDE R8, R13, 0x4, R8 ;  /* 0x000000040d087825 */ /* 0x010fcc00078e0208 */
[----:B------:R-:W3:Y:S01]  /*0120*/  LDG.E.EL.128 R8, desc[UR4][R8.64] ;  /* 0x0000000408087981 */ /* 0x000ee2000c2e1d00 */
[----:B--2---:R-:W-:-:S04]  /*0130*/  FADD R0, RZ, -R4 ;  /* 0x80000004ff007221 */ /* 0x004fc80000000000 */
[----:B------:R-:W-:Y:S01]  /*0140*/  FMUL R12, R0, 1.4426950216293334961 ;  /* 0x3fb8aa3b000c7820 */ /* 0x000fe20000400000 */
[----:B------:R-:W-:-:S04]  /*0150*/  FADD R0, RZ, -R5 ;  /* 0x80000005ff007221 */ /* 0x000fc80000000000 */
[----:B------:R-:W-:Y:S01]  /*0160*/  FMUL R14, R0, 1.4426950216293334961 ;  /* 0x3fb8aa3b000e7820 */ /* 0x000fe20000400000 */
[----:B------:R-:W-:Y:S01]  /*0170*/  FADD R0, RZ, -R6 ;  /* 0x80000006ff007221 */ /* 0x000fe20000000000 */
[----:B------:R-:W-:-:S03]  /*0180*/  FSETP.GEU.AND P0, PT, R12, -126, PT ;  /* 0xc2fc00000c00780b */ /* 0x000fc60003f0e000 */
[----:B------:R-:W-:Y:S01]  /*0190*/  FMUL R16, R0, 1.4426950216293334961 ;  /* 0x3fb8aa3b00107820 */ /* 0x000fe20000400000 */
[----:B------:R-:W-:Y:S01]  /*01a0*/  FADD R0, RZ, -R7 ;  /* 0x80000007ff007221 */ /* 0x000fe20000000000 */
[----:B------:R-:W-:-:S03]  /*01b0*/  FSETP.GEU.AND P1, PT, R14, -126, PT ;  /* 0xc2fc00000e00780b */ /* 0x000fc60003f2e000 */
[----:B------:R-:W-:Y:S01]  /*01c0*/  FSETP.GEU.AND P2, PT, R16, -126, PT ;  /* 0xc2fc00001000780b */ /* 0x000fe20003f4e000 */
[----:B------:R-:W-:-:S04]  /*01d0*/  FMUL R17, R0, 1.4426950216293334961 ;  /* 0x3fb8aa3b00117820 */ /* 0x000fc80000400000 */
[----:B------:R-:W-:Y:S01]  /*01e0*/  @!P0 FMUL R12, R12, 0.5 ;  /* 0x3f0000000c0c8820 */ /* 0x000fe20000400000 */
[----:B------:R-:W-:-:S03]  /*01f0*/  FSETP.GEU.AND P4, PT, R17, -126, PT ;  /* 0xc2fc00001100780b */ /* 0x000fc60003f8e000 */
[----:B------:R1:W2:Y:S01]  /*0200*/  MUFU.EX2 R13, R12 ;  /* 0x0000000c000d7308 */ /* 0x0002a20000000800 */
[----:B---3--:R-:W-:Y:S01]  /*0210*/  FADD R9, RZ, -R9 ;  /* 0x80000009ff097221 */ /* 0x008fe20000000000 */
[----:B------:R-:W-:Y:S01]  /*0220*/  FADD R8, RZ, -R8 ;  /* 0x80000008ff087221 */ /* 0x000fe20000000000 */
[----:B------:R-:W-:Y:S01]  /*0230*/  FADD R10, RZ, -R10 ;  /* 0x8000000aff0a7221 */ /* 0x000fe20000000000 */
[----:B------:R-:W-:Y:S01]  /*0240*/  @!P2 FMUL R16, R16, 0.5 ;  /* 0x3f0000001010a820 */ /* 0x000fe20000400000 */
[----:B------:R-:W-:Y:S01]  /*0250*/  FMUL R9, R9, 1.4426950216293334961 ;  /* 0x3fb8aa3b09097820 */ /* 0x000fe20000400000 */
[----:B------:R-:W-:Y:S01]  /*0260*/  FADD R11, RZ, -R11 ;  /* 0x8000000bff0b7221 */ /* 0x000fe20000000000 */
[----:B------:R-:W-:Y:S01]  /*0270*/  FMUL R10, R10, 1.4426950216293334961 ;  /* 0x3fb8aa3b0a0a7820 */ /* 0x000fe20000400000 */
[----:B------:R-:W-:Y:S01]  /*0280*/  @!P1 FMUL R14, R14, 0.5 ;  /* 0x3f0000000e0e9820 */ /* 0x000fe20000400000 */
[----:B-1----:R-:W-:Y:S01]  /*0290*/  FMUL R12, R8, 1.4426950216293334961 ;  /* 0x3fb8aa3b080c7820 */ /* 0x002fe20000400000 */
[----:B------:R-:W1:Y:S01]  /*02a0*/  MUFU.EX2 R16, R16 ;  /* 0x0000001000107308 */ /* 0x000e620000000800 */
[----:B------:R-:W-:Y:S01]  /*02b0*/  FSETP.GEU.AND P6, PT, R9, -126, PT ;  /* 0xc2fc00000900780b */ /* 0x000fe20003fce000 */
[----:B------:R-:W-:Y:S01]  /*02c0*/  FMUL R11, R11, 1.4426950216293334961 ;  /* 0x3fb8aa3b0b0b7820 */ /* 0x000fe20000400000 */
[----:B------:R-:W-:Y:S01]  /*02d0*/  FSETP.GEU.AND P5, PT, R10, -126, PT ;  /* 0xc2fc00000a00780b */ /* 0x000fe20003fae000 */
[----:B------:R-:W-:Y:S01]  /*02e0*/  @!P4 FMUL R17, R17, 0.5 ;  /* 0x3f0000001111c820 */ /* 0x000fe20000400000 */
[----:B------:R-:W-:Y:S01]  /*02f0*/  FSETP.GEU.AND P3, PT, R12, -126, PT ;  /* 0xc2fc00000c00780b */ /* 0x000fe20003f6e000 */
[----:B--2---:R-:W-:-:S02]  /*0300*/  @!P0 FMUL R13, R13, R13 ;  /* 0x0000000d0d0d8220 */ /* 0x004fc40000400000 */
[----:B------:R-:W2:Y:S02]  /*0310*/  MUFU.EX2 R15, R14 ;  /* 0x0000000e000f7308 */ /* 0x000ea40000000800 */
[----:B------:R-:W-:-:S04]  /*0320*/  FADD R0, R13, 1 ;  /* 0x3f8000000d007421 */ /* 0x000fc80000000000 */
[----:B------:R-:W-:Y:S01]  /*0330*/  @!P6 FMUL R9, R9, 0.5 ;  /* 0x3f0000000909e820 */ /* 0x000fe20000400000 */
[----:B-1----:R-:W-:Y:S01]  /*0340*/  @!P2 FMUL R16, R16, R16 ;  /* 0x000000101010a220 */ /* 0x002fe20000400000 */
[----:B------:R-:W-:Y:S01]  /*0350*/  FSETP.GEU.AND P2, PT, R11, -126, PT ;  /* 0xc2fc00000b00780b */ /* 0x000fe20003f4e000 */
[----:B------:R-:W-:Y:S01]  /*0360*/  @!P5 FMUL R10, R10, 0.5 ;  /* 0x3f0000000a0ad820 */ /* 0x000fe20000400000 */
[----:B------:R-:W-:Y:S01]  /*0370*/  @!P3 FMUL R12, R12, 0.5 ;  /* 0x3f0000000c0cb820 */ /* 0x000fe20000400000 */
[----:B------:R-:W1:Y:S01]  /*0380*/  MUFU.EX2 R17, R17 ;  /* 0x0000001100117308 */ /* 0x000e620000000800 */
[----:B------:R-:W-:Y:S01]  /*0390*/  FADD R16, R16, 1 ;  /* 0x3f80000010107421 */ /* 0x000fe20000000000 */
[----:B--2---:R-:W-:Y:S01]  /*03a0*/  @!P1 FMUL R15, R15, R15 ;  /* 0x0000000f0f0f9220 */ /* 0x004fe20000400000 */
[----:B------:R-:W-:-:S05]  /*03b0*/  FSETP.GT.AND P1, PT, R0, 8.50705917302346158658e+37, PT ;  /* 0x7e8000000000780b */ /* 0x000fca0003f24000 */
[----:B------:R-:W2:Y:S01]  /*03c0*/  MUFU.EX2 R9, R9 ;  /* 0x0000000900097308 */ /* 0x000ea20000000800 */
[----:B------:R-:W-:Y:S01]  /*03d0*/  FADD R15, R15, 1 ;  /* 0x3f8000000f0f7421 */ /* 0x000fe20000000000 */
[----:B------:R-:W-:-:S04]  /*03e0*/  @!P2 FMUL R11, R11, 0.5 ;  /* 0x3f0000000b0ba820 */ /* 0x000fc80000400000 */
[----:B------:R-:W-:Y:S01]  /*03f0*/  FSETP.GT.AND P0, PT, R15, 8.50705917302346158658e+37, PT ;  /* 0x7e8000000f00780b */ /* 0x000fe20003f04000 */
[----:B-1----:R-:W-:Y:S01]  /*0400*/  @!P4 FMUL R17, R17, R17 ;  /* 0x000000111111c220 */ /* 0x002fe20000400000 */
[----:B------:R-:W1:Y:S01]  /*0410*/  MUFU.EX2 R12, R12 ;  /* 0x0000000c000c7308 */ /* 0x000e620000000800 */
[----:B------:R-:W-:Y:S01]  /*0420*/  FSETP.GT.AND P4, PT, R16, 8.50705917302346158658e+37, PT ;  /* 0x7e8000001000780b */ /* 0x000fe20003f84000 */
[----:B------:R-:W-:Y:S01]  /*0430*/  @P1 FMUL R0, R0, 0.25 ;  /* 0x3e80000000001820 */ /* 0x000fe20000400000 */
[----:B------:R-:W-:Y:S01]  /*0440*/  FADD R17, R17, 1 ;  /* 0x3f80000011117421 */ /* 0x000fe20000000000 */
[----:B--2---:R-:W-:-:S04]  /*0450*/  @!P6 FMUL R9, R9, R9 ;  /* 0x000000090909e220 */ /* 0x004fc80000400000 */
[----:B------:R-:W2:Y:S01]  /*0460*/  MUFU.EX2 R10, R10 ;  /* 0x0000000a000a7308 */ /* 0x000ea20000000800 */
[----:B------:R-:W-:Y:S01]  /*0470*/  FADD R20, R9, 1 ;  /* 0x3f80000009147421 */ /* 0x000fe20000000000 */
[----:B------:R-:W-:Y:S01]  /*0480*/  HFMA2.MMA R9, -RZ, RZ, 1.625, 0 ;  /* 0x3e800000ff097435 */ /* 0x000fe200000001ff */
[----:B------:R-:W-:-:S03]  /*0490*/  @P0 FMUL R15, R15, 0.25 ;  /* 0x3e8000000f0f0820 */ /* 0x000fc60000400000 */
[----:B------:R-:W-:Y:S01]  /*04a0*/  @P4 FMUL R16, R16, 0.25 ;  /* 0x3e80000010104820 */ /* 0x000fe20000400000 */
[----:B-1----:R-:W-:Y:S01]  /*04b0*/  @!P3 FMUL R12, R12, R12 ;  /* 0x0000000c0c0cb220 */ /* 0x002fe20000400000 */
[----:B------:R-:W1:Y:S01]  /*04c0*/  MUFU.EX2 R11, R11 ;  /* 0x0000000b000b7308 */ /* 0x000e620000000800 */
[----:B------:R-:W-:Y:S02]  /*04d0*/  FSETP.GT.AND P3, PT, R17, 8.50705917302346158658e+37, PT ;  /* 0x7e8000001100780b */ /* 0x000fe40003f64000 */
[----:B------:R-:W-:Y:S01]  /*04e0*/  FADD R18, R12, 1 ;  /* 0x3f8000000c127421 */ /* 0x000fe20000000000 */
[----:B------:R-:W-:Y:S01]  /*04f0*/  FSEL R13, R9, 1, P1 ;  /* 0x3f800000090d7808 */ /* 0x000fe20000800000 */
[----:B--2---:R-:W-:-:S03]  /*0500*/  @!P5 FMUL R10, R10, R10 ;  /* 0x0000000a0a0ad220 */ /* 0x004fc60000400000 */
[----:B------:R-:W-:Y:S01]  /*0510*/  FSETP.GT.AND P6, PT, R18, 8.50705917302346158658e+37, PT ;  /* 0x7e8000001200780b */ /* 0x000fe20003fc4000 */
[----:B------:R-:W2:Y:S01]  /*0520*/  MUFU.RCP R0, R0 ;  /* 0x0000000000007308 */ /* 0x000ea20000001000 */
[----:B------:R-:W-:Y:S01]  /*0530*/  FSETP.GT.AND P5, PT, R20, 8.50705917302346158658e+37, PT ;  /* 0x7e8000001400780b */ /* 0x000fe20003fa4000 */
[----:B------:R-:W-:Y:S01]  /*0540*/  FADD R12, R10, 1 ;  /* 0x3f8000000a0c7421 */ /* 0x000fe20000000000 */
[----:B------:R-:W-:Y:S02]  /*0550*/  FSEL R19, R9, 1, P3 ;  /* 0x3f80000009137808 */ /* 0x000fe40001800000 */
[----:B------:R-:W-:Y:S01]  /*0560*/  @P3 FMUL R17, R17, 0.25 ;  /* 0x3e80000011113820 */ /* 0x000fe20000400000 */
[----:B-1----:R-:W-:Y:S01]  /*0570*/  @!P2 FMUL R11, R11, R11 ;  /* 0x0000000b0b0ba220 */ /* 0x002fe20000400000 */
[----:B------:R-:W-:Y:S01]  /*0580*/  FSETP.GT.AND P2, PT, R12, 8.50705917302346158658e+37, PT ;  /* 0x7e8000000c00780b */ /* 0x000fe20003f44000 */
[----:B------:R1:W3:Y:S02]  /*0590*/  MUFU.RCP R8, R15 ;  /* 0x0000000f00087308 */ /* 0x0002e40000001000 */
[----:B------:R-:W-:-:S02]  /*05a0*/  FADD R21, R11, 1 ;  /* 0x3f8000000b157421 */ /* 0x000fc40000000000 */
[----:B------:R-:W-:Y:S02]  /*05b0*/  @P6 FMUL R18, R18, 0.25 ;  /* 0x3e80000012126820 */ /* 0x000fe40000400000 */
[----:B------:R-:W-:Y:S01]  /*05c0*/  @P5 FMUL R20, R20, 0.25 ;  /* 0x3e80000014145820 */ /* 0x000fe20000400000 */
[----:B------:R-:W-:Y:S01]  /*05d0*/  FSETP.GT.AND P1, PT, R21, 8.50705917302346158658e+37, PT ;  /* 0x7e8000001500780b */ /* 0x000fe20003f24000 */
[----:B------:R-:W4:Y:S01]  /*05e0*/  MUFU.RCP R16, R16 ;  /* 0x0000001000107308 */ /* 0x000f220000001000 */
[C---:B-1----:R-:W-:Y:S01]  /*05f0*/  FSEL R15, R9.reuse, 1, P0 ;  /* 0x3f800000090f7808 */ /* 0x042fe20000000000 */
[----:B--2---:R-:W-:Y:S02]  /*0600*/  FMUL R13, R0, R13 ;  /* 0x0000000d000d7220 */ /* 0x004fe40000400000 */
[----:B------:R-:W-:Y:S02]  /*0610*/  @P2 FMUL R12, R12, 0.25 ;  /* 0x3e8000000c0c2820 */ /* 0x000fe40000400000 */
[----:B------:R-:W-:Y:S01]  /*0620*/  FMUL R4, R4, R13 ;  /* 0x0000000d04047220 */ /* 0x000fe20000400000 */
[----:B---3--:R-:W-:Y:S01]  /*0630*/  FMUL R8, R8, R15 ;  /* 0x0000000f08087220 */ /* 0x008fe20000400000 */
[----:B------:R1:W2:Y:S01]  /*0640*/  MUFU.RCP R14, R17 ;  /* 0x00000011000e7308 */ /* 0x0002a20000001000 */
[----:B------:R-:W-:-:S02]  /*0650*/  FSEL R13, R9, 1, P6 ;  /* 0x3f800000090d7808 */ /* 0x000fc40003000000 */
[----:B------:R-:W-:Y:S01]  /*0660*/  FMUL R5, R5, R8 ;  /* 0x0000000805057220 */ /* 0x000fe20000400000 */
[----:B------:R-:W-:Y:S01]  /*0670*/  @P1 FMUL R21, R21, 0.25 ;  /* 0x3e80000015151820 */ /* 0x000fe20000400000 */
[C---:B------:R-:W-:Y:S02]  /*0680*/  FSEL R8, R9.reuse, 1, P5 ;  /* 0x3f80000009087808 */ /* 0x040fe40002800000 */
[C---:B------:R-:W-:Y:S01]  /*0690*/  FSEL R15, R9.reuse, 1, P2 ;  /* 0x3f800000090f7808 */ /* 0x040fe20001000000 */
[----:B------:R-:W3:Y:S01]  /*06a0*/  MUFU.RCP R10, R18 ;  /* 0x00000012000a7308 */ /* 0x000ee20000001000 */
[C---:B-1----:R-:W-:Y:S02]  /*06b0*/  FSEL R17, R9.reuse, 1, P4 ;  /* 0x3f80000009117808 */ /* 0x042fe40002000000 */
[----:B------:R-:W-:-:S03]  /*06c0*/  FSEL R9, R9, 1, P1 ;  /* 0x3f80000009097808 */ /* 0x000fc60000800000 */
[----:B----4-:R-:W-:Y:S01]  /*06d0*/  FMUL R17, R16, R17 ;  /* 0x0000001110117220 */ /* 0x010fe20000400000 */
[----:B--2---:R-:W-:Y:S01]  /*06e0*/  FMUL R14, R14, R19 ;  /* 0x000000130e0e7220 */ /* 0x004fe20000400000 */
[----:B------:R-:W1:Y:S02]  /*06f0*/  MUFU.RCP R11, R20 ;  /* 0x00000014000b7308 */ /* 0x000e640000001000 */
[----:B------:R-:W-:Y:S01]  /*0700*/  FMUL R6, R6, R17 ;  /* 0x0000001106067220 */ /* 0x000fe20000400000 */
[----:B------:R-:W-:Y:S01]  /*0710*/  FMUL R7, R7, R14 ;  /* 0x0000000e07077220 */ /* 0x000fe20000400000 */
[----:B---3--:R-:W-:-:S04]  /*0720*/  FMUL R13, R10, R13 ;  /* 0x0000000d0a0d7220 */ /* 0x008fc80000400000 */
[----:B------:R-:W2:Y:S01]  /*0730*/  MUFU.RCP R12, R12 ;  /* 0x0000000c000c7308 */ /* 0x000ea20000001000 */
[----:B------:R-:W-:Y:S01]  /*0740*/  FMUL R4, R4, R13 ;  /* 0x0000000d04047220 */ /* 0x000fe20000400000 */
[----:B-1----:R-:W-:-:S06]  /*0750*/  FMUL R8, R11, R8 ;  /* 0x000000080b087220 */ /* 0x002fcc0000400000 */
[----:B------:R-:W1:Y:S01]  /*0760*/  MUFU.RCP R0, R21 ;  /* 0x0000001500007308 */ /* 0x000e620000001000 */
[----:B------:R-:W-:Y:S01]  /*0770*/  FMUL R5, R5, R8 ;  /* 0x0000000805057220 */ /* 0x000fe20000400000 */
[----:B--2---:R-:W-:-:S04]  /*0780*/  FMUL R15, R12, R15 ;  /* 0x0000000f0c0f7220 */ /* 0x004fc80000400000 */
[----:B------:R-:W-:Y:S01]  /*0790*/  FMUL R6, R6, R15 ;  /* 0x0000000f06067220 */ /* 0x000fe20000400000 */
[----:B-1----:R-:W-:-:S04]  /*07a0*/  FMUL R0, R0, R9 ;  /* 0x0000000900007220 */ /* 0x002fc80000400000 */
[----:B------:R-:W-:-:S05]  /*07b0*/  FMUL R7, R7, R0 ;  /* 0x0000000007077220 */ /* 0x000fca0000400000 */
[----:B------:R-:W-:Y:S01]  /*07c0*/  STG.E.128 desc[UR4][R2.64], R4 ;  /* 0x0000000402007986 */ /* 0x000fe2000c101d04 */
[----:B------:R-:W-:Y:S05]  /*07d0*/  EXIT ;  /* 0x000000000000794d */ /* 0x000fea0003800000 */
.L_x_0:
[----:B------:R-:W-:-:S00]  /*07e0*/  BRA `(.L_x_0) ;  /* 0xfffffffc00fc7947 */ /* 0x000fc0000383ffff */
[----:B------:R-:W-:-:S00]  /*07f0*/  NOP ;  /* 0x0000000000007918 */ /* 0x000fc00000000000 */
        /* <DEDUP_REMOVED lines=8> */
.L_x_1:


//--------------------- .nv.constant0.triton_poi_fused_mul_sigmoid_53 --------------------------
	.section	.nv.constant0.triton_poi_fused_mul_sigmoid_53,"a",@progbits
	.sectionflags	@""
	.align	4
.nv.constant0.triton_poi_fused_mul_sigmoid_53:
	.zero		548
